//
// Generated by NVIDIA NVVM Compiler
//
// Compiler Build ID: CL-36424714
// Cuda compilation tools, release 13.0, V13.0.88
// Based on NVVM 20.0.0
//

.version 9.0
.target sm_100
.address_size 64

	// .globl	_Z3dotPiS_S_
// _ZZ3dotPiS_S_E4temp has been demoted
// _ZZ3dotPiS_S_E3sum has been demoted

.visible .entry _Z3dotPiS_S_(
	.param .u64 .ptr .align 1 _Z3dotPiS_S__param_0,
	.param .u64 .ptr .align 1 _Z3dotPiS_S__param_1,
	.param .u64 .ptr .align 1 _Z3dotPiS_S__param_2
)
{
	.reg .pred 	%p<3>;
	.reg .b32 	%r<85>;
	.reg .b64 	%rd<10>;
	// demoted variable
	.shared .align 4 .b8 _ZZ3dotPiS_S_E4temp[4096];
	// demoted variable
	.shared .align 4 .u32 _ZZ3dotPiS_S_E3sum;
	ld.param.u64 	%rd2, [_Z3dotPiS_S__param_0];
	ld.param.u64 	%rd3, [_Z3dotPiS_S__param_1];
	ld.param.u64 	%rd1, [_Z3dotPiS_S__param_2];
	cvta.to.global.u64 	%rd4, %rd3;
	cvta.to.global.u64 	%rd5, %rd2;
	mov.u32 	%r5, %tid.x;
	mov.u32 	%r6, %ctaid.x;
	mov.u32 	%r7, %ntid.x;
	mad.lo.s32 	%r8, %r6, %r7, %r5;
	mul.wide.s32 	%rd6, %r8, 4;
	add.s64 	%rd7, %rd5, %rd6;
	ld.global.u32 	%r9, [%rd7];
	add.s64 	%rd8, %rd4, %rd6;
	ld.global.u32 	%r10, [%rd8];
	mul.lo.s32 	%r11, %r10, %r9;
	shl.b32 	%r12, %r5, 2;
	mov.u32 	%r13, _ZZ3dotPiS_S_E4temp;
	add.s32 	%r14, %r13, %r12;
	st.shared.u32 	[%r14], %r11;
	bar.sync 	0;
	setp.ne.s32 	%p1, %r5, 0;
	@%p1 bra 	$L__BB0_4;
	mov.b32 	%r84, 0;
	mov.b32 	%r83, 64;
$L__BB0_2:
	add.s32 	%r18, %r13, %r83;
	ld.shared.u32 	%r19, [%r18+-64];
	add.s32 	%r20, %r84, %r19;
	ld.shared.u32 	%r21, [%r18+-60];
	add.s32 	%r22, %r20, %r21;
	ld.shared.u32 	%r23, [%r18+-56];
	add.s32 	%r24, %r22, %r23;
	ld.shared.u32 	%r25, [%r18+-52];
	add.s32 	%r26, %r24, %r25;
	ld.shared.u32 	%r27, [%r18+-48];
	add.s32 	%r28, %r26, %r27;
	ld.shared.u32 	%r29, [%r18+-44];
	add.s32 	%r30, %r28, %r29;
	ld.shared.u32 	%r31, [%r18+-40];
	add.s32 	%r32, %r30, %r31;
	ld.shared.u32 	%r33, [%r18+-36];
	add.s32 	%r34, %r32, %r33;
	ld.shared.u32 	%r35, [%r18+-32];
	add.s32 	%r36, %r34, %r35;
	ld.shared.u32 	%r37, [%r18+-28];
	add.s32 	%r38, %r36, %r37;
	ld.shared.u32 	%r39, [%r18+-24];
	add.s32 	%r40, %r38, %r39;
	ld.shared.u32 	%r41, [%r18+-20];
	add.s32 	%r42, %r40, %r41;
	ld.shared.u32 	%r43, [%r18+-16];
	add.s32 	%r44, %r42, %r43;
	ld.shared.u32 	%r45, [%r18+-12];
	add.s32 	%r46, %r44, %r45;
	ld.shared.u32 	%r47, [%r18+-8];
	add.s32 	%r48, %r46, %r47;
	ld.shared.u32 	%r49, [%r18+-4];
	add.s32 	%r50, %r48, %r49;
	ld.shared.u32 	%r51, [%r18];
	add.s32 	%r52, %r50, %r51;
	ld.shared.u32 	%r53, [%r18+4];
	add.s32 	%r54, %r52, %r53;
	ld.shared.u32 	%r55, [%r18+8];
	add.s32 	%r56, %r54, %r55;
	ld.shared.u32 	%r57, [%r18+12];
	add.s32 	%r58, %r56, %r57;
	ld.shared.u32 	%r59, [%r18+16];
	add.s32 	%r60, %r58, %r59;
	ld.shared.u32 	%r61, [%r18+20];
	add.s32 	%r62, %r60, %r61;
	ld.shared.u32 	%r63, [%r18+24];
	add.s32 	%r64, %r62, %r63;
	ld.shared.u32 	%r65, [%r18+28];
	add.s32 	%r66, %r64, %r65;
	ld.shared.u32 	%r67, [%r18+32];
	add.s32 	%r68, %r66, %r67;
	ld.shared.u32 	%r69, [%r18+36];
	add.s32 	%r70, %r68, %r69;
	ld.shared.u32 	%r71, [%r18+40];
	add.s32 	%r72, %r70, %r71;
	ld.shared.u32 	%r73, [%r18+44];
	add.s32 	%r74, %r72, %r73;
	ld.shared.u32 	%r75, [%r18+48];
	add.s32 	%r76, %r74, %r75;
	ld.shared.u32 	%r77, [%r18+52];
	add.s32 	%r78, %r76, %r77;
	ld.shared.u32 	%r79, [%r18+56];
	add.s32 	%r80, %r78, %r79;
	ld.shared.u32 	%r81, [%r18+60];
	add.s32 	%r84, %r80, %r81;
	add.s32 	%r83, %r83, 128;
	setp.ne.s32 	%p2, %r83, 4160;
	@%p2 bra 	$L__BB0_2;
	st.shared.u32 	[_ZZ3dotPiS_S_E3sum], %r84;
	cvta.to.global.u64 	%rd9, %rd1;
	atom.global.add.u32 	%r82, [%rd9], %r84;
$L__BB0_4:
	ret;

}


// ===== COMPILED SASS (sm_100) =====

	.target	sm_100

	.elftype	@"ET_EXEC"


//--------------------- .note.nv.tkinfo           --------------------------
	.section	.note.nv.tkinfo,"",@"SHT_NOTE"
	.sectionflags	@"SHF_NOTE_NV_TKINFO"
	.tkinfo
        /*0018*/ 	.word	0x00000002
        /*0030*/ 	.string	""
        /*0030*/ 	.string	"ptxas"
        /*0030*/ 	.string	"Cuda compilation tools, release 13.0, V13.0.88"
        /*0030*/ 	.string	"Build cuda_13.0.r13.0/compiler.36424714_0"
        /*0030*/ 	.string	"-arch sm_100 -m 64 "



//--------------------- .note.nv.cuinfo           --------------------------
	.section	.note.nv.cuinfo,"",@"SHT_NOTE"
	.sectionflags	@"SHF_NOTE_NV_CUINFO"
        /*0018*/ 	.short	0x0002
        /*001a*/ 	.short	0x0064
        /*001c*/ 	.short	0x0082
	.zero		2


//--------------------- .nv.info                  --------------------------
	.section	.nv.info,"",@"SHT_CUDA_INFO"
	.align	4


	//----- nvinfo : EIATTR_REGCOUNT
	.align		4
        /*0000*/ 	.byte	0x04, 0x2f
        /*0002*/ 	.short	(.L_1 - .L_0)
	.align		4
.L_0:
        /*0004*/ 	.word	index@(_Z3dotPiS_S_)
        /*0008*/ 	.word	0x0000001e


	//----- nvinfo : EIATTR_FRAME_SIZE
	.align		4
.L_1:
        /*000c*/ 	.byte	0x04, 0x11
        /*000e*/ 	.short	(.L_3 - .L_2)
	.align		4
.L_2:
        /*0010*/ 	.word	index@(_Z3dotPiS_S_)
        /*0014*/ 	.word	0x00000000


	//----- nvinfo : EIATTR_MIN_STACK_SIZE
	.align		4
.L_3:
        /*0018*/ 	.byte	0x04, 0x12
        /*001a*/ 	.short	(.L_5 - .L_4)
	.align		4
.L_4:
        /*001c*/ 	.word	index@(_Z3dotPiS_S_)
        /*0020*/ 	.word	0x00000000
.L_5:


//--------------------- .nv.compat                --------------------------
	.section	.nv.compat,"",@"SHT_CUDA_COMPAT_INFO"
	.align	4
        /*0000*/ 	.byte	0x02, 0x09, 0x00, 0x00, 0x02, 0x02, 0x01, 0x00, 0x02, 0x05, 0x05, 0x00, 0x03, 0x07, 0x01, 0x01
        /*0010*/ 	.byte	0x02, 0x03, 0x00, 0x00, 0x02, 0x06, 0x01, 0x00, 0x04, 0x0b, 0x08, 0x00, 0x09, 0x00, 0x00, 0x00
        /*0020*/ 	.byte	0x00, 0x00, 0x00, 0x00


//--------------------- .nv.info._Z3dotPiS_S_     --------------------------
	.section	.nv.info._Z3dotPiS_S_,"",@"SHT_CUDA_INFO"
	.sectionflags	@""
	.align	4


	//----- nvinfo : EIATTR_CUDA_API_VERSION
	.align		4
        /*0000*/ 	.byte	0x04, 0x37
        /*0002*/ 	.short	(.L_7 - .L_6)
.L_6:
        /*0004*/ 	.word	0x00000082


	//----- nvinfo : EIATTR_KPARAM_INFO
	.align		4
.L_7:
        /*0008*/ 	.byte	0x04, 0x17
        /*000a*/ 	.short	(.L_9 - .L_8)
.L_8:
        /*000c*/ 	.word	0x00000000
        /*0010*/ 	.short	0x0002
        /*0012*/ 	.short	0x0010
        /*0014*/ 	.byte	0x00, 0xf5, 0x21, 0x00


	//----- nvinfo : EIATTR_KPARAM_INFO
	.align		4
.L_9:
        /*0018*/ 	.byte	0x04, 0x17
        /*001a*/ 	.short	(.L_11 - .L_10)
.L_10:
        /*001c*/ 	.word	0x00000000
        /*0020*/ 	.short	0x0001
        /*0022*/ 	.short	0x0008
        /*0024*/ 	.byte	0x00, 0xf5, 0x21, 0x00


	//----- nvinfo : EIATTR_KPARAM_INFO
	.align		4
.L_11:
        /*0028*/ 	.byte	0x04, 0x17
        /*002a*/ 	.short	(.L_13 - .L_12)
.L_12:
        /*002c*/ 	.word	0x00000000
        /*0030*/ 	.short	0x0000
        /*0032*/ 	.short	0x0000
        /*0034*/ 	.byte	0x00, 0xf5, 0x21, 0x00


	//----- nvinfo : EIATTR_SPARSE_MMA_MASK
	.align		4
.L_13:
        /*0038*/ 	.byte	0x03, 0x50
        /*003a*/ 	.short	0x0000


	//----- nvinfo : EIATTR_MAXREG_COUNT
	.align		4
        /*003c*/ 	.byte	0x03, 0x1b
        /*003e*/ 	.short	0x00ff


	//----- nvinfo : EIATTR_NUM_BARRIERS
	.align		4
        /*0040*/ 	.byte	0x02, 0x4c
        /*0042*/ 	.byte	0x01
	.zero		1


	//----- nvinfo : EIATTR_MERCURY_ISA_VERSION
	.align		4
        /*0044*/ 	.byte	0x03, 0x5f
        /*0046*/ 	.short	0x0101


	//----- nvinfo : EIATTR_VRC_CTA_INIT_COUNT
	.align		4
        /*0048*/ 	.byte	0x02, 0x4a
	.zero		1
	.zero		1


	//----- nvinfo : EIATTR_EXIT_INSTR_OFFSETS
	.align		4
        /*004c*/ 	.byte	0x04, 0x1c
        /*004e*/ 	.short	(.L_15 - .L_14)


	//   ....[0]....
.L_14:
        /*0050*/ 	.word	0x00000140


	//   ....[1]....
        /*0054*/ 	.word	0x00000350


	//----- nvinfo : EIATTR_CBANK_PARAM_SIZE
	.align		4
.L_15:
        /*0058*/ 	.byte	0x03, 0x19
        /*005a*/ 	.short	0x0018


	//----- nvinfo : EIATTR_PARAM_CBANK
	.align		4
        /*005c*/ 	.byte	0x04, 0x0a
        /*005e*/ 	.short	(.L_17 - .L_16)
	.align		4
.L_16:
        /*0060*/ 	.word	index@(.nv.constant0._Z3dotPiS_S_)
        /*0064*/ 	.short	0x0380
        /*0066*/ 	.short	0x0018


	//----- nvinfo : EIATTR_SW_WAR
	.align		4
.L_17:
        /*0068*/ 	.byte	0x04, 0x36
        /*006a*/ 	.short	(.L_19 - .L_18)
.L_18:
        /*006c*/ 	.word	0x00000008
.L_19:


//--------------------- .nv.callgraph             --------------------------
	.section	.nv.callgraph,"",@"SHT_CUDA_CALLGRAPH"
	.align	4
	.sectionentsize	8
	.align		4
        /*0000*/ 	.word	0x00000000
	.align		4
        /*0004*/ 	.word	0xffffffff
	.align		4
        /*0008*/ 	.word	0x00000000
	.align		4
        /*000c*/ 	.word	0xfffffffe
	.align		4
        /*0010*/ 	.word	0x00000000
	.align		4
        /*0014*/ 	.word	0xfffffffd
	.align		4
        /*0018*/ 	.word	0x00000000
	.align		4
        /*001c*/ 	.word	0xfffffffc


//--------------------- .text._Z3dotPiS_S_        --------------------------
	.section	.text._Z3dotPiS_S_,"ax",@progbits
	.align	128
        .global         _Z3dotPiS_S_
        .type           _Z3dotPiS_S_,@function
        .size           _Z3dotPiS_S_,(.L_x_2 - _Z3dotPiS_S_)
        .other          _Z3dotPiS_S_,@"STO_CUDA_ENTRY STV_DEFAULT"
_Z3dotPiS_S_:
.text._Z3dotPiS_S_:
[----:B------:R-:W-:Y:S01]  /*0000*/  LDC R1, c[0x0][0x37c] ;  /* 0x0000df00ff017b82 */ /* 0x000fe20000000800 */
[----:B------:R-:W0:Y:S07]  /*0010*/  S2R R6, SR_TID.X ;  /* 0x0000000000067919 */ /* 0x000e2e0000002100 */
[----:B------:R-:W0:Y:S01]  /*0020*/  S2UR UR4, SR_CTAID.X ;  /* 0x00000000000479c3 */ /* 0x000e220000002500 */
[----:B------:R-:W1:Y:S07]  /*0030*/  LDCU.64 UR6, c[0x0][0x358] ;  /* 0x00006b00ff0677ac */ /* 0x000e6e0008000a00 */
[----:B------:R-:W0:Y:S08]  /*0040*/  LDC R7, c[0x0][0x360] ;  /* 0x0000d800ff077b82 */ /* 0x000e300000000800 */
[----:B------:R-:W2:Y:S08]  /*0050*/  LDC.64 R2, c[0x0][0x380] ;  /* 0x0000e000ff027b82 */ /* 0x000eb00000000a00 */
[----:B------:R-:W3:Y:S01]  /*0060*/  LDC.64 R4, c[0x0][0x388] ;  /* 0x0000e200ff047b82 */ /* 0x000ee20000000a00 */
[----:B0-----:R-:W-:-:S04]  /*0070*/  IMAD R7, R7, UR4, R6 ;  /* 0x0000000407077c24 */ /* 0x001fc8000f8e0206 */
[----:B--2---:R-:W-:-:S06]  /*0080*/  IMAD.WIDE R2, R7, 0x4, R2 ;  /* 0x0000000407027825 */ /* 0x004fcc00078e0202 */
[----:B-1----:R-:W2:Y:S01]  /*0090*/  LDG.E R2, desc[UR6][R2.64] ;  /* 0x0000000602027981 */ /* 0x002ea2000c1e1900 */
[----:B---3--:R-:W-:-:S06]  /*00a0*/  IMAD.WIDE R4, R7, 0x4, R4 ;  /* 0x0000000407047825 */ /* 0x008fcc00078e0204 */
[----:B------:R-:W2:Y:S01]  /*00b0*/  LDG.E R5, desc[UR6][R4.64] ;  /* 0x0000000604057981 */ /* 0x000ea2000c1e1900 */
[----:B------:R-:W0:Y:S01]  /*00c0*/  S2UR UR5, SR_CgaCtaId ;  /* 0x00000000000579c3 */ /* 0x000e220000008800 */
[----:B------:R-:W-:Y:S02]  /*00d0*/  UMOV UR4, 0x400 ;  /* 0x0000040000047882 */ /* 0x000fe40000000000 */
[----:B0-----:R-:W-:-:S06]  /*00e0*/  ULEA UR4, UR5, UR4, 0x18 ;  /* 0x0000000405047291 */ /* 0x001fcc000f8ec0ff */
[C---:B------:R-:W-:Y:S02]  /*00f0*/  LEA R7, R6.reuse, UR4, 0x2 ;  /* 0x0000000406077c11 */ /* 0x040fe4000f8e10ff */
[----:B------:R-:W-:Y:S01]  /*0100*/  ISETP.NE.AND P0, PT, R6, RZ, PT ;  /* 0x000000ff0600720c */ /* 0x000fe20003f05270 */
[----:B--2---:R-:W-:-:S05]  /*0110*/  IMAD R0, R2, R5, RZ ;  /* 0x0000000502007224 */ /* 0x004fca00078e02ff */
[----:B------:R0:W-:Y:S01]  /*0120*/  STS [R7], R0 ;  /* 0x0000000007007388 */ /* 0x0001e20000000800 */
[----:B------:R-:W-:Y:S06]  /*0130*/  BAR.SYNC.DEFER_BLOCKING 0x0 ;  /* 0x0000000000007b1d */ /* 0x000fec0000010000 */
[----:B------:R-:W-:Y:S05]  /*0140*/  @P0 EXIT ;  /* 0x000000000000094d */ /* 0x000fea0003800000 */
[----:B------:R-:W-:Y:S02]  /*0150*/  IMAD.MOV.U32 R17, RZ, RZ, RZ ;  /* 0x000000ffff117224 */ /* 0x000fe400078e00ff */
[----:B0-----:R-:W-:-:S07]  /*0160*/  IMAD.MOV.U32 R0, RZ, RZ, 0x40 ;  /* 0x00000040ff007424 */ /* 0x001fce00078e00ff */
.L_x_0:
[----:B------:R-:W0:Y:S04]  /*0170*/  LDS.128 R4, [R0+UR4+-0x40] ;  /* 0xffffc00400047984 */ /* 0x000e280008000c00 */
[----:B------:R-:W1:Y:S04]  /*0180*/  LDS.128 R8, [R0+UR4+-0x30] ;  /* 0xffffd00400087984 */ /* 0x000e680008000c00 */
[----:B------:R-:W2:Y:S04]  /*0190*/  LDS.128 R24, [R0+UR4+-0x20] ;  /* 0xffffe00400187984 */ /* 0x000ea80008000c00 */
[----:B------:R-:W3:Y:S04]  /*01a0*/  LDS.128 R12, [R0+UR4+-0x10] ;  /* 0xfffff004000c7984 */ /* 0x000ee80008000c00 */
[----:B------:R-:W4:Y:S01]  /*01b0*/  LDS.128 R20, [R0+UR4] ;  /* 0x0000000400147984 */ /* 0x000f220008000c00 */
[----:B0-----:R-:W-:-:S03]  /*01c0*/  IADD3 R4, PT, PT, R5, R17, R4 ;  /* 0x0000001105047210 */ /* 0x001fc60007ffe004 */
[----:B------:R-:W0:Y:S01]  /*01d0*/  LDS.128 R16, [R0+UR4+0x10] ;  /* 0x0000100400107984 */ /* 0x000e220008000c00 */
[----:B------:R-:W-:-:S04]  /*01e0*/  IADD3 R4, PT, PT, R7, R4, R6 ;  /* 0x0000000407047210 */ /* 0x000fc80007ffe006 */
[----:B-1----:R-:W-:Y:S02]  /*01f0*/  IADD3 R8, PT, PT, R9, R4, R8 ;  /* 0x0000000409087210 */ /* 0x002fe40007ffe008 */
[----:B------:R-:W1:Y:S02]  /*0200*/  LDS.128 R4, [R0+UR4+0x20] ;  /* 0x0000200400047984 */ /* 0x000e640008000c00 */
[----:B------:R-:W-:-:S04]  /*0210*/  IADD3 R8, PT, PT, R11, R8, R10 ;  /* 0x000000080b087210 */ /* 0x000fc80007ffe00a */
[----:B--2---:R-:W-:Y:S02]  /*0220*/  IADD3 R24, PT, PT, R25, R8, R24 ;  /* 0x0000000819187210 */ /* 0x004fe40007ffe018 */
[----:B------:R2:W5:Y:S02]  /*0230*/  LDS.128 R8, [R0+UR4+0x30] ;  /* 0x0000300400087984 */ /* 0x0005640008000c00 */
[----:B------:R-:W-:-:S04]  /*0240*/  IADD3 R24, PT, PT, R27, R24, R26 ;  /* 0x000000181b187210 */ /* 0x000fc80007ffe01a */
[----:B---3--:R-:W-:Y:S01]  /*0250*/  IADD3 R12, PT, PT, R13, R24, R12 ;  /* 0x000000180d0c7210 */ /* 0x008fe20007ffe00c */
[----:B--2---:R-:W-:-:S03]  /*0260*/  VIADD R0, R0, 0x80 ;  /* 0x0000008000007836 */ /* 0x004fc60000000000 */
[----:B------:R-:W-:Y:S02]  /*0270*/  IADD3 R12, PT, PT, R15, R12, R14 ;  /* 0x0000000c0f0c7210 */ /* 0x000fe40007ffe00e */
[----:B------:R-:W-:Y:S02]  /*0280*/  ISETP.NE.AND P0, PT, R0, 0x1040, PT ;  /* 0x000010400000780c */ /* 0x000fe40003f05270 */
[----:B----4-:R-:W-:-:S04]  /*0290*/  IADD3 R12, PT, PT, R21, R12, R20 ;  /* 0x0000000c150c7210 */ /* 0x010fc80007ffe014 */
[----:B------:R-:W-:-:S04]  /*02a0*/  IADD3 R12, PT, PT, R23, R12, R22 ;  /* 0x0000000c170c7210 */ /* 0x000fc80007ffe016 */
[----:B0-----:R-:W-:-:S04]  /*02b0*/  IADD3 R12, PT, PT, R17, R12, R16 ;  /* 0x0000000c110c7210 */ /* 0x001fc80007ffe010 */
[----:B------:R-:W-:-:S04]  /*02c0*/  IADD3 R12, PT, PT, R19, R12, R18 ;  /* 0x0000000c130c7210 */ /* 0x000fc80007ffe012 */
[----:B-1----:R-:W-:-:S04]  /*02d0*/  IADD3 R4, PT, PT, R5, R12, R4 ;  /* 0x0000000c05047210 */ /* 0x002fc80007ffe004 */
[----:B------:R-:W-:-:S04]  /*02e0*/  IADD3 R4, PT, PT, R7, R4, R6 ;  /* 0x0000000407047210 */ /* 0x000fc80007ffe006 */
[----:B-----5:R-:W-:-:S04]  /*02f0*/  IADD3 R4, PT, PT, R9, R4, R8 ;  /* 0x0000000409047210 */ /* 0x020fc80007ffe008 */
[----:B------:R-:W-:Y:S01]  /*0300*/  IADD3 R17, PT, PT, R11, R4, R10 ;  /* 0x000000040b117210 */ /* 0x000fe20007ffe00a */
[----:B------:R-:W-:Y:S06]  /*0310*/  @P0 BRA `(.L_x_0) ;  /* 0xfffffffc00940947 */ /* 0x000fec000383ffff */
[----:B------:R-:W0:Y:S01]  /*0320*/  LDC.64 R2, c[0x0][0x390] ;  /* 0x0000e400ff027b82 */ /* 0x000e220000000a00 */
[----:B------:R-:W-:Y:S04]  /*0330*/  STS [UR4+0x1000], R17 ;  /* 0x00100011ff007988 */ /* 0x000fe80008000804 */
[----:B0-----:R-:W-:Y:S01]  /*0340*/  REDG.E.ADD.STRONG.GPU desc[UR6][R2.64], R17 ;  /* 0x000000110200798e */ /* 0x001fe2000c12e106 */
[----:B------:R-:W-:Y:S05]  /*0350*/  EXIT ;  /* 0x000000000000794d */ /* 0x000fea0003800000 */
.L_x_1:
[----:B------:R-:W-:-:S00]  /*0360*/  BRA `(.L_x_1) ;  /* 0xfffffffc00fc7947 */ /* 0x000fc0000383ffff */
[----:B------:R-:W-:-:S00]  /*0370*/  NOP ;  /* 0x0000000000007918 */ /* 0x000fc00000000000 */
        /* <DEDUP_REMOVED lines=8> */
.L_x_2:


//--------------------- .nv.shared._Z3dotPiS_S_   --------------------------
	.section	.nv.shared._Z3dotPiS_S_,"aw",@nobits
	.sectionflags	@""
	.align	4
.nv.shared._Z3dotPiS_S_:
	.zero		5124


//--------------------- .nv.shared.reserved.0     --------------------------
	.section	.nv.shared.reserved.0,"aw",@nobits
	.weak		__nv_reservedSMEM_offset_0_alias
	.size		__nv_reservedSMEM_offset_0_alias, 0, 64
	.other		__nv_reservedSMEM_offset_0_alias,@"STO_CUDA_RESERVED_SHARED STV_DEFAULT"
__nv_reservedSMEM_offset_0_alias:
	.zero		0
	.zero		64


//--------------------- .nv.constant0._Z3dotPiS_S_ --------------------------
	.section	.nv.constant0._Z3dotPiS_S_,"a",@progbits
	.sectionflags	@""
	.align	4
.nv.constant0._Z3dotPiS_S_:
	.zero		920


//--------------------- SYMBOLS --------------------------

	.type		.nv.reservedSmem.offset0,@object
	.size		.nv.reservedSmem.offset0,0x4
	.type		.nv.reservedSmem.cap,@object
	.size		.nv.reservedSmem.cap,0x4
